//
// Generated by NVIDIA NVVM Compiler
//
// Compiler Build ID: CL-36424714
// Cuda compilation tools, release 13.0, V13.0.88
// Based on NVVM 20.0.0
//

.version 9.0
.target sm_100
.address_size 64

	// .globl	_Z10sumVectorsPiS_S_i

.visible .entry _Z10sumVectorsPiS_S_i(
	.param .u64 .ptr .align 1 _Z10sumVectorsPiS_S_i_param_0,
	.param .u64 .ptr .align 1 _Z10sumVectorsPiS_S_i_param_1,
	.param .u64 .ptr .align 1 _Z10sumVectorsPiS_S_i_param_2,
	.param .u32 _Z10sumVectorsPiS_S_i_param_3
)
{
	.reg .pred 	%p<2>;
	.reg .b32 	%r<9>;
	.reg .b64 	%rd<11>;

	ld.param.u64 	%rd1, [_Z10sumVectorsPiS_S_i_param_0];
	ld.param.u64 	%rd2, [_Z10sumVectorsPiS_S_i_param_1];
	ld.param.u64 	%rd3, [_Z10sumVectorsPiS_S_i_param_2];
	ld.param.u32 	%r2, [_Z10sumVectorsPiS_S_i_param_3];
	mov.u32 	%r3, %tid.x;
	mov.u32 	%r4, %ntid.x;
	mov.u32 	%r5, %ctaid.x;
	mad.lo.s32 	%r1, %r4, %r5, %r3;
	setp.ge.s32 	%p1, %r1, %r2;
	@%p1 bra 	$L__BB0_2;
	cvta.to.global.u64 	%rd4, %rd1;
	cvta.to.global.u64 	%rd5, %rd2;
	cvta.to.global.u64 	%rd6, %rd3;
	mul.wide.s32 	%rd7, %r1, 4;
	add.s64 	%rd8, %rd4, %rd7;
	ld.global.u32 	%r6, [%rd8];
	add.s64 	%rd9, %rd5, %rd7;
	ld.global.u32 	%r7, [%rd9];
	add.s32 	%r8, %r7, %r6;
	add.s64 	%rd10, %rd6, %rd7;
	st.global.u32 	[%rd10], %r8;
$L__BB0_2:
	ret;

}


// ===== COMPILED SASS (sm_100) =====

	.target	sm_100

	.elftype	@"ET_EXEC"


//--------------------- .note.nv.tkinfo           --------------------------
	.section	.note.nv.tkinfo,"",@"SHT_NOTE"
	.sectionflags	@"SHF_NOTE_NV_TKINFO"
	.tkinfo
        /*0018*/ 	.word	0x00000002
        /*0030*/ 	.string	""
        /*0030*/ 	.string	"ptxas"
        /*0030*/ 	.string	"Cuda compilation tools, release 13.0, V13.0.88"
        /*0030*/ 	.string	"Build cuda_13.0.r13.0/compiler.36424714_0"
        /*0030*/ 	.string	"-arch sm_100 -m 64 "



//--------------------- .note.nv.cuinfo           --------------------------
	.section	.note.nv.cuinfo,"",@"SHT_NOTE"
	.sectionflags	@"SHF_NOTE_NV_CUINFO"
        /*0018*/ 	.short	0x0002
        /*001a*/ 	.short	0x0064
        /*001c*/ 	.short	0x0082
	.zero		2


//--------------------- .nv.info                  --------------------------
	.section	.nv.info,"",@"SHT_CUDA_INFO"
	.align	4


	//----- nvinfo : EIATTR_REGCOUNT
	.align		4
        /*0000*/ 	.byte	0x04, 0x2f
        /*0002*/ 	.short	(.L_1 - .L_0)
	.align		4
.L_0:
        /*0004*/ 	.word	index@(_Z10sumVectorsPiS_S_i)
        /*0008*/ 	.word	0x0000000c


	//----- nvinfo : EIATTR_FRAME_SIZE
	.align		4
.L_1:
        /*000c*/ 	.byte	0x04, 0x11
        /*000e*/ 	.short	(.L_3 - .L_2)
	.align		4
.L_2:
        /*0010*/ 	.word	index@(_Z10sumVectorsPiS_S_i)
        /*0014*/ 	.word	0x00000000


	//----- nvinfo : EIATTR_MIN_STACK_SIZE
	.align		4
.L_3:
        /*0018*/ 	.byte	0x04, 0x12
        /*001a*/ 	.short	(.L_5 - .L_4)
	.align		4
.L_4:
        /*001c*/ 	.word	index@(_Z10sumVectorsPiS_S_i)
        /*0020*/ 	.word	0x00000000
.L_5:


//--------------------- .nv.compat                --------------------------
	.section	.nv.compat,"",@"SHT_CUDA_COMPAT_INFO"
	.align	4
        /*0000*/ 	.byte	0x02, 0x09, 0x00, 0x00, 0x02, 0x02, 0x01, 0x00, 0x02, 0x05, 0x05, 0x00, 0x03, 0x07, 0x01, 0x01
        /*0010*/ 	.byte	0x02, 0x03, 0x00, 0x00, 0x02, 0x06, 0x01, 0x00, 0x04, 0x0b, 0x08, 0x00, 0x09, 0x00, 0x00, 0x00
        /*0020*/ 	.byte	0x00, 0x00, 0x00, 0x00


//--------------------- .nv.info._Z10sumVectorsPiS_S_i --------------------------
	.section	.nv.info._Z10sumVectorsPiS_S_i,"",@"SHT_CUDA_INFO"
	.sectionflags	@""
	.align	4


	//----- nvinfo : EIATTR_CUDA_API_VERSION
	.align		4
        /*0000*/ 	.byte	0x04, 0x37
        /*0002*/ 	.short	(.L_7 - .L_6)
.L_6:
        /*0004*/ 	.word	0x00000082


	//----- nvinfo : EIATTR_KPARAM_INFO
	.align		4
.L_7:
        /*0008*/ 	.byte	0x04, 0x17
        /*000a*/ 	.short	(.L_9 - .L_8)
.L_8:
        /*000c*/ 	.word	0x00000000
        /*0010*/ 	.short	0x0003
        /*0012*/ 	.short	0x0018
        /*0014*/ 	.byte	0x00, 0xf0, 0x11, 0x00


	//----- nvinfo : EIATTR_KPARAM_INFO
	.align		4
.L_9:
        /*0018*/ 	.byte	0x04, 0x17
        /*001a*/ 	.short	(.L_11 - .L_10)
.L_10:
        /*001c*/ 	.word	0x00000000
        /*0020*/ 	.short	0x0002
        /*0022*/ 	.short	0x0010
        /*0024*/ 	.byte	0x00, 0xf5, 0x21, 0x00


	//----- nvinfo : EIATTR_KPARAM_INFO
	.align		4
.L_11:
        /*0028*/ 	.byte	0x04, 0x17
        /*002a*/ 	.short	(.L_13 - .L_12)
.L_12:
        /*002c*/ 	.word	0x00000000
        /*0030*/ 	.short	0x0001
        /*0032*/ 	.short	0x0008
        /*0034*/ 	.byte	0x00, 0xf5, 0x21, 0x00


	//----- nvinfo : EIATTR_KPARAM_INFO
	.align		4
.L_13:
        /*0038*/ 	.byte	0x04, 0x17
        /*003a*/ 	.short	(.L_15 - .L_14)
.L_14:
        /*003c*/ 	.word	0x00000000
        /*0040*/ 	.short	0x0000
        /*0042*/ 	.short	0x0000
        /*0044*/ 	.byte	0x00, 0xf5, 0x21, 0x00


	//----- nvinfo : EIATTR_SPARSE_MMA_MASK
	.align		4
.L_15:
        /*0048*/ 	.byte	0x03, 0x50
        /*004a*/ 	.short	0x0000


	//----- nvinfo : EIATTR_MAXREG_COUNT
	.align		4
        /*004c*/ 	.byte	0x03, 0x1b
        /*004e*/ 	.short	0x00ff


	//----- nvinfo : EIATTR_MERCURY_ISA_VERSION
	.align		4
        /*0050*/ 	.byte	0x03, 0x5f
        /*0052*/ 	.short	0x0101


	//----- nvinfo : EIATTR_VRC_CTA_INIT_COUNT
	.align		4
        /*0054*/ 	.byte	0x02, 0x4a
	.zero		1
	.zero		1


	//----- nvinfo : EIATTR_EXIT_INSTR_OFFSETS
	.align		4
        /*0058*/ 	.byte	0x04, 0x1c
        /*005a*/ 	.short	(.L_17 - .L_16)


	//   ....[0]....
.L_16:
        /*005c*/ 	.word	0x00000070


	//   ....[1]....
        /*0060*/ 	.word	0x00000130


	//----- nvinfo : EIATTR_CBANK_PARAM_SIZE
	.align		4
.L_17:
        /*0064*/ 	.byte	0x03, 0x19
        /*0066*/ 	.short	0x001c


	//----- nvinfo : EIATTR_PARAM_CBANK
	.align		4
        /*0068*/ 	.byte	0x04, 0x0a
        /*006a*/ 	.short	(.L_19 - .L_18)
	.align		4
.L_18:
        /*006c*/ 	.word	index@(.nv.constant0._Z10sumVectorsPiS_S_i)
        /*0070*/ 	.short	0x0380
        /*0072*/ 	.short	0x001c


	//----- nvinfo : EIATTR_SW_WAR
	.align		4
.L_19:
        /*0074*/ 	.byte	0x04, 0x36
        /*0076*/ 	.short	(.L_21 - .L_20)
.L_20:
        /*0078*/ 	.word	0x00000008
.L_21:


//--------------------- .nv.callgraph             --------------------------
	.section	.nv.callgraph,"",@"SHT_CUDA_CALLGRAPH"
	.align	4
	.sectionentsize	8
	.align		4
        /*0000*/ 	.word	0x00000000
	.align		4
        /*0004*/ 	.word	0xffffffff
	.align		4
        /*0008*/ 	.word	0x00000000
	.align		4
        /*000c*/ 	.word	0xfffffffe
	.align		4
        /*0010*/ 	.word	0x00000000
	.align		4
        /*0014*/ 	.word	0xfffffffd
	.align		4
        /*0018*/ 	.word	0x00000000
	.align		4
        /*001c*/ 	.word	0xfffffffc


//--------------------- .text._Z10sumVectorsPiS_S_i --------------------------
	.section	.text._Z10sumVectorsPiS_S_i,"ax",@progbits
	.align	128
        .global         _Z10sumVectorsPiS_S_i
        .type           _Z10sumVectorsPiS_S_i,@function
        .size           _Z10sumVectorsPiS_S_i,(.L_x_1 - _Z10sumVectorsPiS_S_i)
        .other          _Z10sumVectorsPiS_S_i,@"STO_CUDA_ENTRY STV_DEFAULT"
_Z10sumVectorsPiS_S_i:
.text._Z10sumVectorsPiS_S_i:
[----:B------:R-:W-:Y:S01]  /*0000*/  LDC R1, c[0x0][0x37c] ;  /* 0x0000df00ff017b82 */ /* 0x000fe20000000800 */
[----:B------:R-:W0:Y:S01]  /*0010*/  S2R R9, SR_TID.X ;  /* 0x0000000000097919 */ /* 0x000e220000002100 */
[----:B------:R-:W0:Y:S01]  /*0020*/  LDCU UR4, c[0x0][0x360] ;  /* 0x00006c00ff0477ac */ /* 0x000e220008000800 */
[----:B------:R-:W0:Y:S01]  /*0030*/  S2R R0, SR_CTAID.X ;  /* 0x0000000000007919 */ /* 0x000e220000002500 */
[----:B------:R-:W1:Y:S01]  /*0040*/  LDCU UR5, c[0x0][0x398] ;  /* 0x00007300ff0577ac */ /* 0x000e620008000800 */
[----:B0-----:R-:W-:-:S05]  /*0050*/  IMAD R9, R0, UR4, R9 ;  /* 0x0000000400097c24 */ /* 0x001fca000f8e0209 */
[----:B-1----:R-:W-:-:S13]  /*0060*/  ISETP.GE.AND P0, PT, R9, UR5, PT ;  /* 0x0000000509007c0c */ /* 0x002fda000bf06270 */
[----:B------:R-:W-:Y:S05]  /*0070*/  @P0 EXIT ;  /* 0x000000000000094d */ /* 0x000fea0003800000 */
[----:B------:R-:W0:Y:S01]  /*0080*/  LDC.64 R2, c[0x0][0x380] ;  /* 0x0000e000ff027b82 */ /* 0x000e220000000a00 */
[----:B------:R-:W1:Y:S07]  /*0090*/  LDCU.64 UR4, c[0x0][0x358] ;  /* 0x00006b00ff0477ac */ /* 0x000e6e0008000a00 */
[----:B------:R-:W2:Y:S08]  /*00a0*/  LDC.64 R4, c[0x0][0x388] ;  /* 0x0000e200ff047b82 */ /* 0x000eb00000000a00 */
[----:B------:R-:W3:Y:S01]  /*00b0*/  LDC.64 R6, c[0x0][0x390] ;  /* 0x0000e400ff067b82 */ /* 0x000ee20000000a00 */
[----:B0-----:R-:W-:-:S06]  /*00c0*/  IMAD.WIDE R2, R9, 0x4, R2 ;  /* 0x0000000409027825 */ /* 0x001fcc00078e0202 */
[----:B-1----:R-:W4:Y:S01]  /*00d0*/  LDG.E R2, desc[UR4][R2.64] ;  /* 0x0000000402027981 */ /* 0x002f22000c1e1900 */
[----:B--2---:R-:W-:-:S06]  /*00e0*/  IMAD.WIDE R4, R9, 0x4, R4 ;  /* 0x0000000409047825 */ /* 0x004fcc00078e0204 */
[----:B------:R-:W4:Y:S01]  /*00f0*/  LDG.E R5, desc[UR4][R4.64] ;  /* 0x0000000404057981 */ /* 0x000f22000c1e1900 */
[----:B---3--:R-:W-:Y:S01]  /*0100*/  IMAD.WIDE R6, R9, 0x4, R6 ;  /* 0x0000000409067825 */ /* 0x008fe200078e0206 */
[----:B----4-:R-:W-:-:S05]  /*0110*/  IADD3 R9, PT, PT, R2, R5, RZ ;  /* 0x0000000502097210 */ /* 0x010fca0007ffe0ff */
[----:B------:R-:W-:Y:S01]  /*0120*/  STG.E desc[UR4][R6.64], R9 ;  /* 0x0000000906007986 */ /* 0x000fe2000c101904 */
[----:B------:R-:W-:Y:S05]  /*0130*/  EXIT ;  /* 0x000000000000794d */ /* 0x000fea0003800000 */
.L_x_0:
[----:B------:R-:W-:-:S00]  /*0140*/  BRA `(.L_x_0) ;  /* 0xfffffffc00fc7947 */ /* 0x000fc0000383ffff */
[----:B------:R-:W-:-:S00]  /*0150*/  NOP ;  /* 0x0000000000007918 */ /* 0x000fc00000000000 */
        /* <DEDUP_REMOVED lines=10> */
.L_x_1:


//--------------------- .nv.shared.reserved.0     --------------------------
	.section	.nv.shared.reserved.0,"aw",@nobits
	.weak		__nv_reservedSMEM_offset_0_alias
	.size		__nv_reservedSMEM_offset_0_alias, 0, 64
	.other		__nv_reservedSMEM_offset_0_alias,@"STO_CUDA_RESERVED_SHARED STV_DEFAULT"
__nv_reservedSMEM_offset_0_alias:
	.zero		0
	.zero		64


//--------------------- .nv.constant0._Z10sumVectorsPiS_S_i --------------------------
	.section	.nv.constant0._Z10sumVectorsPiS_S_i,"a",@progbits
	.sectionflags	@""
	.align	4
.nv.constant0._Z10sumVectorsPiS_S_i:
	.zero		924


//--------------------- SYMBOLS --------------------------

	.type		.nv.reservedSmem.offset0,@object
	.size		.nv.reservedSmem.offset0,0x4
